//
// Generated by NVIDIA NVVM Compiler
//
// Compiler Build ID: CL-36424714
// Cuda compilation tools, release 13.0, V13.0.88
// Based on NVVM 20.0.0
//

.version 9.0
.target sm_100
.address_size 64

	// .globl	_Z7kernel1PiS_

.visible .entry _Z7kernel1PiS_(
	.param .u64 .ptr .align 1 _Z7kernel1PiS__param_0,
	.param .u64 .ptr .align 1 _Z7kernel1PiS__param_1
)
{
	.reg .pred 	%p<2>;
	.reg .b32 	%r<16>;
	.reg .b64 	%rd<11>;

	ld.param.u64 	%rd3, [_Z7kernel1PiS__param_0];
	ld.param.u64 	%rd4, [_Z7kernel1PiS__param_1];
	cvta.to.global.u64 	%rd1, %rd3;
	cvta.to.global.u64 	%rd2, %rd4;
	mov.u32 	%r2, %ctaid.x;
	mov.u32 	%r3, %ntid.x;
	mov.u32 	%r4, %tid.x;
	mad.lo.s32 	%r1, %r2, %r3, %r4;
	and.b32  	%r5, %r1, 1;
	setp.eq.b32 	%p1, %r5, 1;
	@%p1 bra 	$L__BB0_2;
	mul.wide.s32 	%rd8, %r1, 4;
	add.s64 	%rd9, %rd2, %rd8;
	ld.global.u32 	%r11, [%rd9];
	shl.b32 	%r12, %r11, 9;
	add.s64 	%rd10, %rd1, %rd8;
	ld.global.u32 	%r13, [%rd10];
	add.s32 	%r14, %r12, %r13;
	add.s32 	%r15, %r14, 261632;
	st.global.u32 	[%rd10], %r15;
	bra.uni 	$L__BB0_3;
$L__BB0_2:
	mul.wide.s32 	%rd5, %r1, 4;
	add.s64 	%rd6, %rd2, %rd5;
	ld.global.u32 	%r6, [%rd6];
	shl.b32 	%r7, %r6, 9;
	add.s64 	%rd7, %rd1, %rd5;
	ld.global.u32 	%r8, [%rd7];
	sub.s32 	%r9, %r8, %r7;
	add.s32 	%r10, %r9, -261632;
	st.global.u32 	[%rd7], %r10;
$L__BB0_3:
	ret;

}
	// .globl	_Z7kernel2PiS_
.visible .entry _Z7kernel2PiS_(
	.param .u64 .ptr .align 1 _Z7kernel2PiS__param_0,
	.param .u64 .ptr .align 1 _Z7kernel2PiS__param_1
)
{
	.reg .pred 	%p<2>;
	.reg .b32 	%r<20>;
	.reg .b64 	%rd<11>;

	ld.param.u64 	%rd3, [_Z7kernel2PiS__param_0];
	ld.param.u64 	%rd4, [_Z7kernel2PiS__param_1];
	cvta.to.global.u64 	%rd1, %rd3;
	cvta.to.global.u64 	%rd2, %rd4;
	mov.u32 	%r3, %ctaid.x;
	mov.u32 	%r4, %ntid.x;
	mul.lo.s32 	%r1, %r3, %r4;
	mov.u32 	%r2, %tid.x;
	setp.gt.u32 	%p1, %r2, 511;
	@%p1 bra 	$L__BB1_2;
	shl.b32 	%r13, %r2, 1;
	add.s32 	%r14, %r1, %r13;
	mul.wide.s32 	%rd8, %r14, 4;
	add.s64 	%rd9, %rd2, %rd8;
	ld.global.u32 	%r15, [%rd9];
	shl.b32 	%r16, %r15, 9;
	add.s64 	%rd10, %rd1, %rd8;
	ld.global.u32 	%r17, [%rd10];
	add.s32 	%r18, %r16, %r17;
	add.s32 	%r19, %r18, 261632;
	st.global.u32 	[%rd10], %r19;
	bra.uni 	$L__BB1_3;
$L__BB1_2:
	shl.b32 	%r5, %r2, 1;
	add.s32 	%r6, %r5, %r1;
	add.s32 	%r7, %r6, -1023;
	mul.wide.s32 	%rd5, %r7, 4;
	add.s64 	%rd6, %rd2, %rd5;
	ld.global.u32 	%r8, [%rd6];
	shl.b32 	%r9, %r8, 9;
	add.s64 	%rd7, %rd1, %rd5;
	ld.global.u32 	%r10, [%rd7];
	sub.s32 	%r11, %r10, %r9;
	add.s32 	%r12, %r11, -261632;
	st.global.u32 	[%rd7], %r12;
$L__BB1_3:
	ret;

}


// ===== COMPILED SASS (sm_100) =====

	.target	sm_100

	.elftype	@"ET_EXEC"


//--------------------- .note.nv.tkinfo           --------------------------
	.section	.note.nv.tkinfo,"",@"SHT_NOTE"
	.sectionflags	@"SHF_NOTE_NV_TKINFO"
	.tkinfo
        /*0018*/ 	.word	0x00000002
        /*0030*/ 	.string	""
        /*0030*/ 	.string	"ptxas"
        /*0030*/ 	.string	"Cuda compilation tools, release 13.0, V13.0.88"
        /*0030*/ 	.string	"Build cuda_13.0.r13.0/compiler.36424714_0"
        /*0030*/ 	.string	"-arch sm_100 -m 64 "



//--------------------- .note.nv.cuinfo           --------------------------
	.section	.note.nv.cuinfo,"",@"SHT_NOTE"
	.sectionflags	@"SHF_NOTE_NV_CUINFO"
        /*0018*/ 	.short	0x0002
        /*001a*/ 	.short	0x0064
        /*001c*/ 	.short	0x0082
	.zero		2


//--------------------- .nv.info                  --------------------------
	.section	.nv.info,"",@"SHT_CUDA_INFO"
	.align	4


	//----- nvinfo : EIATTR_REGCOUNT
	.align		4
        /*0000*/ 	.byte	0x04, 0x2f
        /*0002*/ 	.short	(.L_1 - .L_0)
	.align		4
.L_0:
        /*0004*/ 	.word	index@(_Z7kernel1PiS_)
        /*0008*/ 	.word	0x0000000a


	//----- nvinfo : EIATTR_FRAME_SIZE
	.align		4
.L_1:
        /*000c*/ 	.byte	0x04, 0x11
        /*000e*/ 	.short	(.L_3 - .L_2)
	.align		4
.L_2:
        /*0010*/ 	.word	index@(_Z7kernel1PiS_)
        /*0014*/ 	.word	0x00000000


	//----- nvinfo : EIATTR_REGCOUNT
	.align		4
.L_3:
        /*0018*/ 	.byte	0x04, 0x2f
        /*001a*/ 	.short	(.L_5 - .L_4)
	.align		4
.L_4:
        /*001c*/ 	.word	index@(_Z7kernel2PiS_)
        /*0020*/ 	.word	0x0000000a


	//----- nvinfo : EIATTR_FRAME_SIZE
	.align		4
.L_5:
        /*0024*/ 	.byte	0x04, 0x11
        /*0026*/ 	.short	(.L_7 - .L_6)
	.align		4
.L_6:
        /*0028*/ 	.word	index@(_Z7kernel2PiS_)
        /*002c*/ 	.word	0x00000000


	//----- nvinfo : EIATTR_MIN_STACK_SIZE
	.align		4
.L_7:
        /*0030*/ 	.byte	0x04, 0x12
        /*0032*/ 	.short	(.L_9 - .L_8)
	.align		4
.L_8:
        /*0034*/ 	.word	index@(_Z7kernel2PiS_)
        /*0038*/ 	.word	0x00000000


	//----- nvinfo : EIATTR_MIN_STACK_SIZE
	.align		4
.L_9:
        /*003c*/ 	.byte	0x04, 0x12
        /*003e*/ 	.short	(.L_11 - .L_10)
	.align		4
.L_10:
        /*0040*/ 	.word	index@(_Z7kernel1PiS_)
        /*0044*/ 	.word	0x00000000
.L_11:


//--------------------- .nv.compat                --------------------------
	.section	.nv.compat,"",@"SHT_CUDA_COMPAT_INFO"
	.align	4
        /*0000*/ 	.byte	0x02, 0x09, 0x00, 0x00, 0x02, 0x02, 0x01, 0x00, 0x02, 0x05, 0x05, 0x00, 0x03, 0x07, 0x01, 0x01
        /*0010*/ 	.byte	0x02, 0x03, 0x00, 0x00, 0x02, 0x06, 0x01, 0x00, 0x04, 0x0b, 0x08, 0x00, 0x09, 0x00, 0x00, 0x00
        /*0020*/ 	.byte	0x00, 0x00, 0x00, 0x00


//--------------------- .nv.info._Z7kernel2PiS_   --------------------------
	.section	.nv.info._Z7kernel2PiS_,"",@"SHT_CUDA_INFO"
	.sectionflags	@""
	.align	4


	//----- nvinfo : EIATTR_CUDA_API_VERSION
	.align		4
        /*0000*/ 	.byte	0x04, 0x37
        /*0002*/ 	.short	(.L_13 - .L_12)
.L_12:
        /*0004*/ 	.word	0x00000082


	//----- nvinfo : EIATTR_KPARAM_INFO
	.align		4
.L_13:
        /*0008*/ 	.byte	0x04, 0x17
        /*000a*/ 	.short	(.L_15 - .L_14)
.L_14:
        /*000c*/ 	.word	0x00000000
        /*0010*/ 	.short	0x0001
        /*0012*/ 	.short	0x0008
        /*0014*/ 	.byte	0x00, 0xf5, 0x21, 0x00


	//----- nvinfo : EIATTR_KPARAM_INFO
	.align		4
.L_15:
        /*0018*/ 	.byte	0x04, 0x17
        /*001a*/ 	.short	(.L_17 - .L_16)
.L_16:
        /*001c*/ 	.word	0x00000000
        /*0020*/ 	.short	0x0000
        /*0022*/ 	.short	0x0000
        /*0024*/ 	.byte	0x00, 0xf5, 0x21, 0x00


	//----- nvinfo : EIATTR_SPARSE_MMA_MASK
	.align		4
.L_17:
        /*0028*/ 	.byte	0x03, 0x50
        /*002a*/ 	.short	0x0000


	//----- nvinfo : EIATTR_MAXREG_COUNT
	.align		4
        /*002c*/ 	.byte	0x03, 0x1b
        /*002e*/ 	.short	0x00ff


	//----- nvinfo : EIATTR_MERCURY_ISA_VERSION
	.align		4
        /*0030*/ 	.byte	0x03, 0x5f
        /*0032*/ 	.short	0x0101


	//----- nvinfo : EIATTR_VRC_CTA_INIT_COUNT
	.align		4
        /*0034*/ 	.byte	0x02, 0x4a
	.zero		1
	.zero		1


	//----- nvinfo : EIATTR_EXIT_INSTR_OFFSETS
	.align		4
        /*0038*/ 	.byte	0x04, 0x1c
        /*003a*/ 	.short	(.L_19 - .L_18)


	//   ....[0]....
.L_18:
        /*003c*/ 	.word	0x00000120


	//   ....[1]....
        /*0040*/ 	.word	0x000001e0


	//----- nvinfo : EIATTR_CRS_STACK_SIZE
	.align		4
.L_19:
        /*0044*/ 	.byte	0x04, 0x1e
        /*0046*/ 	.short	(.L_21 - .L_20)
.L_20:
        /*0048*/ 	.word	0x00000000


	//----- nvinfo : EIATTR_CBANK_PARAM_SIZE
	.align		4
.L_21:
        /*004c*/ 	.byte	0x03, 0x19
        /*004e*/ 	.short	0x0010


	//----- nvinfo : EIATTR_PARAM_CBANK
	.align		4
        /*0050*/ 	.byte	0x04, 0x0a
        /*0052*/ 	.short	(.L_23 - .L_22)
	.align		4
.L_22:
        /*0054*/ 	.word	index@(.nv.constant0._Z7kernel2PiS_)
        /*0058*/ 	.short	0x0380
        /*005a*/ 	.short	0x0010


	//----- nvinfo : EIATTR_SW_WAR
	.align		4
.L_23:
        /*005c*/ 	.byte	0x04, 0x36
        /*005e*/ 	.short	(.L_25 - .L_24)
.L_24:
        /*0060*/ 	.word	0x00000008
.L_25:


//--------------------- .nv.info._Z7kernel1PiS_   --------------------------
	.section	.nv.info._Z7kernel1PiS_,"",@"SHT_CUDA_INFO"
	.sectionflags	@""
	.align	4


	//----- nvinfo : EIATTR_CUDA_API_VERSION
	.align		4
        /*0000*/ 	.byte	0x04, 0x37
        /*0002*/ 	.short	(.L_27 - .L_26)
.L_26:
        /*0004*/ 	.word	0x00000082


	//----- nvinfo : EIATTR_KPARAM_INFO
	.align		4
.L_27:
        /*0008*/ 	.byte	0x04, 0x17
        /*000a*/ 	.short	(.L_29 - .L_28)
.L_28:
        /*000c*/ 	.word	0x00000000
        /*0010*/ 	.short	0x0001
        /*0012*/ 	.short	0x0008
        /*0014*/ 	.byte	0x00, 0xf5, 0x21, 0x00


	//----- nvinfo : EIATTR_KPARAM_INFO
	.align		4
.L_29:
        /*0018*/ 	.byte	0x04, 0x17
        /*001a*/ 	.short	(.L_31 - .L_30)
.L_30:
        /*001c*/ 	.word	0x00000000
        /*0020*/ 	.short	0x0000
        /*0022*/ 	.short	0x0000
        /*0024*/ 	.byte	0x00, 0xf5, 0x21, 0x00


	//----- nvinfo : EIATTR_SPARSE_MMA_MASK
	.align		4
.L_31:
        /*0028*/ 	.byte	0x03, 0x50
        /*002a*/ 	.short	0x0000


	//----- nvinfo : EIATTR_MAXREG_COUNT
	.align		4
        /*002c*/ 	.byte	0x03, 0x1b
        /*002e*/ 	.short	0x00ff


	//----- nvinfo : EIATTR_MERCURY_ISA_VERSION
	.align		4
        /*0030*/ 	.byte	0x03, 0x5f
        /*0032*/ 	.short	0x0101


	//----- nvinfo : EIATTR_VRC_CTA_INIT_COUNT
	.align		4
        /*0034*/ 	.byte	0x02, 0x4a
	.zero		1
	.zero		1


	//----- nvinfo : EIATTR_EXIT_INSTR_OFFSETS
	.align		4
        /*0038*/ 	.byte	0x04, 0x1c
        /*003a*/ 	.short	(.L_33 - .L_32)


	//   ....[0]....
.L_32:
        /*003c*/ 	.word	0x00000120


	//   ....[1]....
        /*0040*/ 	.word	0x000001c0


	//----- nvinfo : EIATTR_CRS_STACK_SIZE
	.align		4
.L_33:
        /*0044*/ 	.byte	0x04, 0x1e
        /*0046*/ 	.short	(.L_35 - .L_34)
.L_34:
        /*0048*/ 	.word	0x00000000


	//----- nvinfo : EIATTR_CBANK_PARAM_SIZE
	.align		4
.L_35:
        /*004c*/ 	.byte	0x03, 0x19
        /*004e*/ 	.short	0x0010


	//----- nvinfo : EIATTR_PARAM_CBANK
	.align		4
        /*0050*/ 	.byte	0x04, 0x0a
        /*0052*/ 	.short	(.L_37 - .L_36)
	.align		4
.L_36:
        /*0054*/ 	.word	index@(.nv.constant0._Z7kernel1PiS_)
        /*0058*/ 	.short	0x0380
        /*005a*/ 	.short	0x0010


	//----- nvinfo : EIATTR_SW_WAR
	.align		4
.L_37:
        /*005c*/ 	.byte	0x04, 0x36
        /*005e*/ 	.short	(.L_39 - .L_38)
.L_38:
        /*0060*/ 	.word	0x00000008
.L_39:


//--------------------- .nv.callgraph             --------------------------
	.section	.nv.callgraph,"",@"SHT_CUDA_CALLGRAPH"
	.align	4
	.sectionentsize	8
	.align		4
        /*0000*/ 	.word	0x00000000
	.align		4
        /*0004*/ 	.word	0xffffffff
	.align		4
        /*0008*/ 	.word	0x00000000
	.align		4
        /*000c*/ 	.word	0xfffffffe
	.align		4
        /*0010*/ 	.word	0x00000000
	.align		4
        /*0014*/ 	.word	0xfffffffd
	.align		4
        /*0018*/ 	.word	0x00000000
	.align		4
        /*001c*/ 	.word	0xfffffffc


//--------------------- .text._Z7kernel2PiS_      --------------------------
	.section	.text._Z7kernel2PiS_,"ax",@progbits
	.align	128
        .global         _Z7kernel2PiS_
        .type           _Z7kernel2PiS_,@function
        .size           _Z7kernel2PiS_,(.L_x_4 - _Z7kernel2PiS_)
        .other          _Z7kernel2PiS_,@"STO_CUDA_ENTRY STV_DEFAULT"
_Z7kernel2PiS_:
.text._Z7kernel2PiS_:
[----:B------:R-:W-:Y:S01]  /*0000*/  LDC R1, c[0x0][0x37c] ;  /* 0x0000df00ff017b82 */ /* 0x000fe20000000800 */
[----:B------:R-:W0:Y:S07]  /*0010*/  S2R R7, SR_TID.X ;  /* 0x0000000000077919 */ /* 0x000e2e0000002100 */
[----:B------:R-:W1:Y:S01]  /*0020*/  S2UR UR4, SR_CTAID.X ;  /* 0x00000000000479c3 */ /* 0x000e620000002500 */
[----:B------:R-:W1:Y:S01]  /*0030*/  LDCU UR5, c[0x0][0x360] ;  /* 0x00006c00ff0577ac */ /* 0x000e620008000800 */
[----:B------:R-:W2:Y:S01]  /*0040*/  LDCU.64 UR6, c[0x0][0x358] ;  /* 0x00006b00ff0677ac */ /* 0x000ea20008000a00 */
[----:B-1----:R-:W-:Y:S01]  /*0050*/  UIMAD UR4, UR4, UR5, URZ ;  /* 0x00000005040472a4 */ /* 0x002fe2000f8e02ff */
[----:B0-----:R-:W-:-:S13]  /*0060*/  ISETP.GT.U32.AND P0, PT, R7, 0x1ff, PT ;  /* 0x000001ff0700780c */ /* 0x001fda0003f04070 */
[----:B--2---:R-:W-:Y:S05]  /*0070*/  @P0 BRA `(.L_x_0) ;  /* 0x00000000002c0947 */ /* 0x004fea0003800000 */
[----:B------:R-:W0:Y:S01]  /*0080*/  LDC.64 R2, c[0x0][0x388] ;  /* 0x0000e200ff027b82 */ /* 0x000e220000000a00 */
[----:B------:R-:W-:-:S07]  /*0090*/  LEA R7, R7, UR4, 0x1 ;  /* 0x0000000407077c11 */ /* 0x000fce000f8e08ff */
[----:B------:R-:W1:Y:S01]  /*00a0*/  LDC.64 R4, c[0x0][0x380] ;  /* 0x0000e000ff047b82 */ /* 0x000e620000000a00 */
[----:B0-----:R-:W-:-:S06]  /*00b0*/  IMAD.WIDE R2, R7, 0x4, R2 ;  /* 0x0000000407027825 */ /* 0x001fcc00078e0202 */
[----:B------:R-:W2:Y:S01]  /*00c0*/  LDG.E R2, desc[UR6][R2.64] ;  /* 0x0000000602027981 */ /* 0x000ea2000c1e1900 */
[----:B-1----:R-:W-:-:S05]  /*00d0*/  IMAD.WIDE R4, R7, 0x4, R4 ;  /* 0x0000000407047825 */ /* 0x002fca00078e0204 */
[----:B------:R-:W2:Y:S02]  /*00e0*/  LDG.E R7, desc[UR6][R4.64] ;  /* 0x0000000604077981 */ /* 0x000ea4000c1e1900 */
[----:B--2---:R-:W-:-:S04]  /*00f0*/  LEA R7, R2, R7, 0x9 ;  /* 0x0000000702077211 */ /* 0x004fc800078e48ff */
[----:B------:R-:W-:-:S05]  /*0100*/  IADD3 R7, PT, PT, R7, 0x3fe00, RZ ;  /* 0x0003fe0007077810 */ /* 0x000fca0007ffe0ff */
[----:B------:R-:W-:Y:S01]  /*0110*/  STG.E desc[UR6][R4.64], R7 ;  /* 0x0000000704007986 */ /* 0x000fe2000c101906 */
[----:B------:R-:W-:Y:S05]  /*0120*/  EXIT ;  /* 0x000000000000794d */ /* 0x000fea0003800000 */
.L_x_0:
[----:B------:R-:W0:Y:S01]  /*0130*/  LDC.64 R2, c[0x0][0x388] ;  /* 0x0000e200ff027b82 */ /* 0x000e220000000a00 */
[----:B------:R-:W-:-:S04]  /*0140*/  LEA R7, R7, UR4, 0x1 ;  /* 0x0000000407077c11 */ /* 0x000fc8000f8e08ff */
[----:B------:R-:W-:-:S03]  /*0150*/  IADD3 R7, PT, PT, R7, -0x3ff, RZ ;  /* 0xfffffc0107077810 */ /* 0x000fc60007ffe0ff */
[----:B------:R-:W1:Y:S02]  /*0160*/  LDC.64 R4, c[0x0][0x380] ;  /* 0x0000e000ff047b82 */ /* 0x000e640000000a00 */
[----:B0-----:R-:W-:-:S06]  /*0170*/  IMAD.WIDE R2, R7, 0x4, R2 ;  /* 0x0000000407027825 */ /* 0x001fcc00078e0202 */
[----:B------:R-:W2:Y:S01]  /*0180*/  LDG.E R2, desc[UR6][R2.64] ;  /* 0x0000000602027981 */ /* 0x000ea2000c1e1900 */
[----:B-1----:R-:W-:-:S05]  /*0190*/  IMAD.WIDE R4, R7, 0x4, R4 ;  /* 0x0000000407047825 */ /* 0x002fca00078e0204 */
[----:B------:R-:W2:Y:S02]  /*01a0*/  LDG.E R7, desc[UR6][R4.64] ;  /* 0x0000000604077981 */ /* 0x000ea4000c1e1900 */
[----:B--2---:R-:W-:-:S05]  /*01b0*/  IMAD R7, R2, -0x200, R7 ;  /* 0xfffffe0002077824 */ /* 0x004fca00078e0207 */
[----:B------:R-:W-:-:S05]  /*01c0*/  IADD3 R7, PT, PT, R7, -0x3fe00, RZ ;  /* 0xfffc020007077810 */ /* 0x000fca0007ffe0ff */
[----:B------:R-:W-:Y:S01]  /*01d0*/  STG.E desc[UR6][R4.64], R7 ;  /* 0x0000000704007986 */ /* 0x000fe2000c101906 */
[----:B------:R-:W-:Y:S05]  /*01e0*/  EXIT ;  /* 0x000000000000794d */ /* 0x000fea0003800000 */
.L_x_1:
[----:B------:R-:W-:-:S00]  /*01f0*/  BRA `(.L_x_1) ;  /* 0xfffffffc00fc7947 */ /* 0x000fc0000383ffff */
[----:B------:R-:W-:-:S00]  /*0200*/  NOP ;  /* 0x0000000000007918 */ /* 0x000fc00000000000 */
[----:B------:R-:W-:-:S00]  /*0210*/  NOP ;  /* 0x0000000000007918 */ /* 0x000fc00000000000 */
[----:B------:R-:W-:-:S00]  /*0220*/  NOP ;  /* 0x0000000000007918 */ /* 0x000fc00000000000 */
[----:B------:R-:W-:-:S00]  /*0230*/  NOP ;  /* 0x0000000000007918 */ /* 0x000fc00000000000 */
[----:B------:R-:W-:-:S00]  /*0240*/  NOP ;  /* 0x0000000000007918 */ /* 0x000fc00000000000 */
[----:B------:R-:W-:-:S00]  /*0250*/  NOP ;  /* 0x0000000000007918 */ /* 0x000fc00000000000 */
[----:B------:R-:W-:-:S00]  /*0260*/  NOP ;  /* 0x0000000000007918 */ /* 0x000fc00000000000 */
[----:B------:R-:W-:-:S00]  /*0270*/  NOP ;  /* 0x0000000000007918 */ /* 0x000fc00000000000 */
.L_x_4:


//--------------------- .text._Z7kernel1PiS_      --------------------------
	.section	.text._Z7kernel1PiS_,"ax",@progbits
	.align	128
        .global         _Z7kernel1PiS_
        .type           _Z7kernel1PiS_,@function
        .size           _Z7kernel1PiS_,(.L_x_5 - _Z7kernel1PiS_)
        .other          _Z7kernel1PiS_,@"STO_CUDA_ENTRY STV_DEFAULT"
_Z7kernel1PiS_:
.text._Z7kernel1PiS_:
[----:B------:R-:W-:Y:S01]  /*0000*/  LDC R1, c[0x0][0x37c] ;  /* 0x0000df00ff017b82 */ /* 0x000fe20000000800 */
[----:B------:R-:W0:Y:S07]  /*0010*/  S2R R0, SR_TID.X ;  /* 0x0000000000007919 */ /* 0x000e2e0000002100 */
[----:B------:R-:W0:Y:S08]  /*0020*/  S2UR UR4, SR_CTAID.X ;  /* 0x00000000000479c3 */ /* 0x000e300000002500 */
[----:B------:R-:W0:Y:S02]  /*0030*/  LDC R7, c[0x0][0x360] ;  /* 0x0000d800ff077b82 */ /* 0x000e240000000800 */
[----:B0-----:R-:W-:Y:S01]  /*0040*/  IMAD R7, R7, UR4, R0 ;  /* 0x0000000407077c24 */ /* 0x001fe2000f8e0200 */
[----:B------:R-:W0:Y:S04]  /*0050*/  LDCU.64 UR4, c[0x0][0x358] ;  /* 0x00006b00ff0477ac */ /* 0x000e280008000a00 */
[----:B------:R-:W-:-:S04]  /*0060*/  LOP3.LUT R0, R7, 0x1, RZ, 0xc0, !PT ;  /* 0x0000000107007812 */ /* 0x000fc800078ec0ff */
[----:B------:R-:W-:-:S13]  /*0070*/  ISETP.NE.U32.AND P0, PT, R0, 0x1, PT ;  /* 0x000000010000780c */ /* 0x000fda0003f05070 */
[----:B0-----:R-:W-:Y:S05]  /*0080*/  @!P0 BRA `(.L_x_2) ;  /* 0x0000000000288947 */ /* 0x001fea0003800000 */
[----:B------:R-:W0:Y:S08]  /*0090*/  LDC.64 R2, c[0x0][0x388] ;  /* 0x0000e200ff027b82 */ /* 0x000e300000000a00 */
        /* <DEDUP_REMOVED lines=9> */
.L_x_2:
[----:B------:R-:W0:Y:S08]  /*0130*/  LDC.64 R2, c[0x0][0x388] ;  /* 0x0000e200ff027b82 */ /* 0x000e300000000a00 */
[----:B------:R-:W1:Y:S01]  /*0140*/  LDC.64 R4, c[0x0][0x380] ;  /* 0x0000e000ff047b82 */ /* 0x000e620000000a00 */
        /* <DEDUP_REMOVED lines=8> */
.L_x_3:
        /* <DEDUP_REMOVED lines=11> */
.L_x_5:


//--------------------- .nv.shared.reserved.0     --------------------------
	.section	.nv.shared.reserved.0,"aw",@nobits
	.weak		__nv_reservedSMEM_offset_0_alias
	.size		__nv_reservedSMEM_offset_0_alias, 0, 64
	.other		__nv_reservedSMEM_offset_0_alias,@"STO_CUDA_RESERVED_SHARED STV_DEFAULT"
__nv_reservedSMEM_offset_0_alias:
	.zero		0
	.zero		64


//--------------------- .nv.constant0._Z7kernel2PiS_ --------------------------
	.section	.nv.constant0._Z7kernel2PiS_,"a",@progbits
	.sectionflags	@""
	.align	4
.nv.constant0._Z7kernel2PiS_:
	.zero		912


//--------------------- .nv.constant0._Z7kernel1PiS_ --------------------------
	.section	.nv.constant0._Z7kernel1PiS_,"a",@progbits
	.sectionflags	@""
	.align	4
.nv.constant0._Z7kernel1PiS_:
	.zero		912


//--------------------- SYMBOLS --------------------------

	.type		.nv.reservedSmem.offset0,@object
	.size		.nv.reservedSmem.offset0,0x4
